//
// Generated by NVIDIA NVVM Compiler
//
// Compiler Build ID: CL-36424714
// Cuda compilation tools, release 13.0, V13.0.88
// Based on NVVM 20.0.0
//

.version 9.0
.target sm_100
.address_size 64

	// .globl	_Z17update_velocitiesP6float4P6float2i
// _ZZ17update_velocitiesP6float4P6float2iE14shared_planets has been demoted

.visible .entry _Z17update_velocitiesP6float4P6float2i(
	.param .u64 .ptr .align 1 _Z17update_velocitiesP6float4P6float2i_param_0,
	.param .u64 .ptr .align 1 _Z17update_velocitiesP6float4P6float2i_param_1,
	.param .u32 _Z17update_velocitiesP6float4P6float2i_param_2
)
{
	.reg .pred 	%p<29>;
	.reg .b32 	%r<39>;
	.reg .b32 	%f<193>;
	.reg .b64 	%rd<11>;
	// demoted variable
	.shared .align 16 .b8 _ZZ17update_velocitiesP6float4P6float2iE14shared_planets[8192];
	ld.param.u64 	%rd4, [_Z17update_velocitiesP6float4P6float2i_param_0];
	ld.param.u64 	%rd3, [_Z17update_velocitiesP6float4P6float2i_param_1];
	ld.param.u32 	%r20, [_Z17update_velocitiesP6float4P6float2i_param_2];
	cvta.to.global.u64 	%rd1, %rd4;
	mov.u32 	%r21, %ctaid.x;
	mov.u32 	%r1, %ntid.x;
	mov.u32 	%r2, %tid.x;
	mad.lo.s32 	%r3, %r21, %r1, %r2;
	mul.wide.s32 	%rd5, %r3, 16;
	add.s64 	%rd6, %rd1, %rd5;
	ld.global.v2.f32 	{%f1, %f2}, [%rd6];
	setp.lt.s32 	%p1, %r20, 1;
	@%p1 bra 	$L__BB0_25;
	cvta.to.global.u64 	%rd7, %rd3;
	mul.wide.s32 	%rd8, %r3, 8;
	add.s64 	%rd2, %rd7, %rd8;
	shl.b32 	%r23, %r2, 4;
	mov.u32 	%r24, _ZZ17update_velocitiesP6float4P6float2iE14shared_planets;
	add.s32 	%r4, %r24, %r23;
	and.b32  	%r5, %r1, 3;
	and.b32  	%r6, %r1, 2044;
	and.b32  	%r7, %r1, 1;
	and.b32  	%r25, %r1, -4;
	neg.s32 	%r8, %r25;
	mov.b32 	%r34, 0;
$L__BB0_2:
	setp.lt.u32 	%p2, %r1, 4;
	add.s32 	%r27, %r34, %r2;
	mul.wide.u32 	%rd9, %r27, 16;
	add.s64 	%rd10, %rd1, %rd9;
	ld.global.v4.f32 	{%f73, %f74, %f75, %f76}, [%rd10];
	st.shared.v4.f32 	[%r4], {%f73, %f74, %f75, %f76};
	bar.sync 	0;
	mov.f32 	%f178, 0f00000000;
	mov.b32 	%r38, 0;
	mov.f32 	%f177, %f178;
	@%p2 bra 	$L__BB0_13;
	add.s32 	%r35, %r24, 32;
	mov.f32 	%f178, 0f00000000;
	mov.u32 	%r36, %r8;
$L__BB0_4:
	.pragma "nounroll";
	ld.shared.v2.f32 	{%f79, %f80}, [%r35+-32];
	sub.f32 	%f5, %f79, %f1;
	sub.f32 	%f81, %f80, %f2;
	setp.eq.f32 	%p3, %f5, 0f00000000;
	setp.eq.f32 	%p4, %f81, 0f00000000;
	and.pred  	%p5, %p3, %p4;
	mov.f32 	%f169, 0f00000000;
	mov.f32 	%f170, %f169;
	@%p5 bra 	$L__BB0_6;
	ld.shared.f32 	%f82, [%r35+-24];
	mul.f32 	%f83, %f81, %f81;
	fma.rn.f32 	%f84, %f5, %f5, %f83;
	sqrt.rn.f32 	%f85, %f84;
	mul.f32 	%f86, %f85, %f85;
	mul.f32 	%f87, %f85, %f86;
	mul.f32 	%f88, %f82, 0f3DF5C290;
	div.rn.f32 	%f89, %f88, %f87;
	mul.f32 	%f169, %f5, %f89;
	mul.f32 	%f170, %f81, %f89;
$L__BB0_6:
	add.f32 	%f11, %f177, %f169;
	add.f32 	%f12, %f178, %f170;
	ld.shared.v2.f32 	{%f91, %f92}, [%r35+-16];
	sub.f32 	%f13, %f91, %f1;
	sub.f32 	%f93, %f92, %f2;
	setp.eq.f32 	%p6, %f13, 0f00000000;
	setp.eq.f32 	%p7, %f93, 0f00000000;
	and.pred  	%p8, %p6, %p7;
	mov.f32 	%f171, 0f00000000;
	mov.f32 	%f172, %f171;
	@%p8 bra 	$L__BB0_8;
	ld.shared.f32 	%f94, [%r35+-8];
	mul.f32 	%f95, %f93, %f93;
	fma.rn.f32 	%f96, %f13, %f13, %f95;
	sqrt.rn.f32 	%f97, %f96;
	mul.f32 	%f98, %f97, %f97;
	mul.f32 	%f99, %f97, %f98;
	mul.f32 	%f100, %f94, 0f3DF5C290;
	div.rn.f32 	%f101, %f100, %f99;
	mul.f32 	%f171, %f13, %f101;
	mul.f32 	%f172, %f93, %f101;
$L__BB0_8:
	add.f32 	%f19, %f11, %f171;
	add.f32 	%f20, %f12, %f172;
	ld.shared.v2.f32 	{%f103, %f104}, [%r35];
	sub.f32 	%f21, %f103, %f1;
	sub.f32 	%f105, %f104, %f2;
	setp.eq.f32 	%p9, %f21, 0f00000000;
	setp.eq.f32 	%p10, %f105, 0f00000000;
	and.pred  	%p11, %p9, %p10;
	mov.f32 	%f173, 0f00000000;
	mov.f32 	%f174, %f173;
	@%p11 bra 	$L__BB0_10;
	ld.shared.f32 	%f106, [%r35+8];
	mul.f32 	%f107, %f105, %f105;
	fma.rn.f32 	%f108, %f21, %f21, %f107;
	sqrt.rn.f32 	%f109, %f108;
	mul.f32 	%f110, %f109, %f109;
	mul.f32 	%f111, %f109, %f110;
	mul.f32 	%f112, %f106, 0f3DF5C290;
	div.rn.f32 	%f113, %f112, %f111;
	mul.f32 	%f173, %f21, %f113;
	mul.f32 	%f174, %f105, %f113;
$L__BB0_10:
	add.f32 	%f27, %f19, %f173;
	add.f32 	%f28, %f20, %f174;
	ld.shared.v2.f32 	{%f115, %f116}, [%r35+16];
	sub.f32 	%f29, %f115, %f1;
	sub.f32 	%f117, %f116, %f2;
	setp.eq.f32 	%p12, %f29, 0f00000000;
	setp.eq.f32 	%p13, %f117, 0f00000000;
	and.pred  	%p14, %p12, %p13;
	mov.f32 	%f175, 0f00000000;
	mov.f32 	%f176, %f175;
	@%p14 bra 	$L__BB0_12;
	ld.shared.f32 	%f118, [%r35+24];
	mul.f32 	%f119, %f117, %f117;
	fma.rn.f32 	%f120, %f29, %f29, %f119;
	sqrt.rn.f32 	%f121, %f120;
	mul.f32 	%f122, %f121, %f121;
	mul.f32 	%f123, %f121, %f122;
	mul.f32 	%f124, %f118, 0f3DF5C290;
	div.rn.f32 	%f125, %f124, %f123;
	mul.f32 	%f175, %f29, %f125;
	mul.f32 	%f176, %f117, %f125;
$L__BB0_12:
	add.f32 	%f177, %f27, %f175;
	add.f32 	%f178, %f28, %f176;
	add.s32 	%r36, %r36, 4;
	add.s32 	%r35, %r35, 64;
	setp.ne.s32 	%p15, %r36, 0;
	mov.u32 	%r38, %r6;
	@%p15 bra 	$L__BB0_4;
$L__BB0_13:
	setp.eq.s32 	%p16, %r5, 0;
	@%p16 bra 	$L__BB0_24;
	setp.eq.s32 	%p17, %r5, 1;
	@%p17 bra 	$L__BB0_20;
	shl.b32 	%r30, %r38, 4;
	add.s32 	%r15, %r24, %r30;
	ld.shared.v2.f32 	{%f128, %f129}, [%r15];
	sub.f32 	%f41, %f128, %f1;
	sub.f32 	%f130, %f129, %f2;
	setp.eq.f32 	%p18, %f41, 0f00000000;
	setp.eq.f32 	%p19, %f130, 0f00000000;
	and.pred  	%p20, %p18, %p19;
	mov.f32 	%f181, 0f00000000;
	mov.f32 	%f182, %f181;
	@%p20 bra 	$L__BB0_17;
	ld.shared.f32 	%f131, [%r15+8];
	mul.f32 	%f132, %f130, %f130;
	fma.rn.f32 	%f133, %f41, %f41, %f132;
	sqrt.rn.f32 	%f134, %f133;
	mul.f32 	%f135, %f134, %f134;
	mul.f32 	%f136, %f134, %f135;
	mul.f32 	%f137, %f131, 0f3DF5C290;
	div.rn.f32 	%f138, %f137, %f136;
	mul.f32 	%f181, %f41, %f138;
	mul.f32 	%f182, %f130, %f138;
$L__BB0_17:
	add.f32 	%f47, %f177, %f181;
	add.f32 	%f48, %f178, %f182;
	ld.shared.v2.f32 	{%f140, %f141}, [%r15+16];
	sub.f32 	%f49, %f140, %f1;
	sub.f32 	%f142, %f141, %f2;
	setp.eq.f32 	%p21, %f49, 0f00000000;
	setp.eq.f32 	%p22, %f142, 0f00000000;
	and.pred  	%p23, %p21, %p22;
	mov.f32 	%f183, 0f00000000;
	mov.f32 	%f184, %f183;
	@%p23 bra 	$L__BB0_19;
	ld.shared.f32 	%f143, [%r15+24];
	mul.f32 	%f144, %f142, %f142;
	fma.rn.f32 	%f145, %f49, %f49, %f144;
	sqrt.rn.f32 	%f146, %f145;
	mul.f32 	%f147, %f146, %f146;
	mul.f32 	%f148, %f146, %f147;
	mul.f32 	%f149, %f143, 0f3DF5C290;
	div.rn.f32 	%f150, %f149, %f148;
	mul.f32 	%f183, %f49, %f150;
	mul.f32 	%f184, %f142, %f150;
$L__BB0_19:
	add.f32 	%f177, %f47, %f183;
	add.f32 	%f178, %f48, %f184;
	add.s32 	%r38, %r38, 2;
$L__BB0_20:
	setp.eq.s32 	%p24, %r7, 0;
	@%p24 bra 	$L__BB0_24;
	shl.b32 	%r32, %r38, 4;
	add.s32 	%r18, %r24, %r32;
	ld.shared.v2.f32 	{%f152, %f153}, [%r18];
	sub.f32 	%f61, %f152, %f1;
	sub.f32 	%f154, %f153, %f2;
	setp.eq.f32 	%p25, %f61, 0f00000000;
	setp.eq.f32 	%p26, %f154, 0f00000000;
	and.pred  	%p27, %p25, %p26;
	mov.f32 	%f189, 0f00000000;
	mov.f32 	%f190, %f189;
	@%p27 bra 	$L__BB0_23;
	ld.shared.f32 	%f155, [%r18+8];
	mul.f32 	%f156, %f154, %f154;
	fma.rn.f32 	%f157, %f61, %f61, %f156;
	sqrt.rn.f32 	%f158, %f157;
	mul.f32 	%f159, %f158, %f158;
	mul.f32 	%f160, %f158, %f159;
	mul.f32 	%f161, %f155, 0f3DF5C290;
	div.rn.f32 	%f162, %f161, %f160;
	mul.f32 	%f189, %f61, %f162;
	mul.f32 	%f190, %f154, %f162;
$L__BB0_23:
	add.f32 	%f177, %f177, %f189;
	add.f32 	%f178, %f178, %f190;
$L__BB0_24:
	ld.global.v2.f32 	{%f163, %f164}, [%rd2];
	add.f32 	%f165, %f177, %f163;
	add.f32 	%f166, %f178, %f164;
	st.global.v2.f32 	[%rd2], {%f165, %f166};
	bar.sync 	0;
	add.s32 	%r34, %r34, %r1;
	setp.lt.s32 	%p28, %r34, %r20;
	@%p28 bra 	$L__BB0_2;
$L__BB0_25:
	ret;

}
	// .globl	_Z16update_positionsP6float4P6float2i
.visible .entry _Z16update_positionsP6float4P6float2i(
	.param .u64 .ptr .align 1 _Z16update_positionsP6float4P6float2i_param_0,
	.param .u64 .ptr .align 1 _Z16update_positionsP6float4P6float2i_param_1,
	.param .u32 _Z16update_positionsP6float4P6float2i_param_2
)
{
	.reg .b32 	%r<5>;
	.reg .b32 	%f<7>;
	.reg .b64 	%rd<9>;

	ld.param.u64 	%rd1, [_Z16update_positionsP6float4P6float2i_param_0];
	ld.param.u64 	%rd2, [_Z16update_positionsP6float4P6float2i_param_1];
	cvta.to.global.u64 	%rd3, %rd1;
	cvta.to.global.u64 	%rd4, %rd2;
	mov.u32 	%r1, %ctaid.x;
	mov.u32 	%r2, %ntid.x;
	mov.u32 	%r3, %tid.x;
	mad.lo.s32 	%r4, %r1, %r2, %r3;
	mul.wide.s32 	%rd5, %r4, 8;
	add.s64 	%rd6, %rd4, %rd5;
	ld.global.f32 	%f1, [%rd6];
	mul.wide.s32 	%rd7, %r4, 16;
	add.s64 	%rd8, %rd3, %rd7;
	ld.global.v2.f32 	{%f2, %f3}, [%rd8];
	fma.rn.f32 	%f4, %f1, 0f3E4CCCCD, %f2;
	st.global.f32 	[%rd8], %f4;
	ld.global.f32 	%f5, [%rd6+4];
	fma.rn.f32 	%f6, %f5, 0f3E4CCCCD, %f3;
	st.global.f32 	[%rd8+4], %f6;
	ret;

}


// ===== COMPILED SASS (sm_100) =====

	.target	sm_100

	.elftype	@"ET_EXEC"


//--------------------- .note.nv.tkinfo           --------------------------
	.section	.note.nv.tkinfo,"",@"SHT_NOTE"
	.sectionflags	@"SHF_NOTE_NV_TKINFO"
	.tkinfo
        /*0018*/ 	.word	0x00000002
        /*0030*/ 	.string	""
        /*0030*/ 	.string	"ptxas"
        /*0030*/ 	.string	"Cuda compilation tools, release 13.0, V13.0.88"
        /*0030*/ 	.string	"Build cuda_13.0.r13.0/compiler.36424714_0"
        /*0030*/ 	.string	"-arch sm_100 -m 64 "



//--------------------- .note.nv.cuinfo           --------------------------
	.section	.note.nv.cuinfo,"",@"SHT_NOTE"
	.sectionflags	@"SHF_NOTE_NV_CUINFO"
        /*0018*/ 	.short	0x0002
        /*001a*/ 	.short	0x0064
        /*001c*/ 	.short	0x0082
	.zero		2


//--------------------- .nv.info                  --------------------------
	.section	.nv.info,"",@"SHT_CUDA_INFO"
	.align	4


	//----- nvinfo : EIATTR_REGCOUNT
	.align		4
        /*0000*/ 	.byte	0x04, 0x2f
        /*0002*/ 	.short	(.L_1 - .L_0)
	.align		4
.L_0:
        /*0004*/ 	.word	index@(_Z17update_velocitiesP6float4P6float2i)
        /*0008*/ 	.word	0x00000018


	//----- nvinfo : EIATTR_FRAME_SIZE
	.align		4
.L_1:
        /*000c*/ 	.byte	0x04, 0x11
        /*000e*/ 	.short	(.L_3 - .L_2)
	.align		4
.L_2:
        /*0010*/ 	.word	index@($__internal_1_$__cuda_sm3x_div_rn_noftz_f32_slowpath)
        /*0014*/ 	.word	0x00000000


	//----- nvinfo : EIATTR_FRAME_SIZE
	.align		4
.L_3:
        /*0018*/ 	.byte	0x04, 0x11
        /*001a*/ 	.short	(.L_5 - .L_4)
	.align		4
.L_4:
        /*001c*/ 	.word	index@($__internal_0_$__cuda_sm20_sqrt_rn_f32_slowpath)
        /*0020*/ 	.word	0x00000000


	//----- nvinfo : EIATTR_FRAME_SIZE
	.align		4
.L_5:
        /*0024*/ 	.byte	0x04, 0x11
        /*0026*/ 	.short	(.L_7 - .L_6)
	.align		4
.L_6:
        /*0028*/ 	.word	index@(_Z17update_velocitiesP6float4P6float2i)
        /*002c*/ 	.word	0x00000000


	//----- nvinfo : EIATTR_REGCOUNT
	.align		4
.L_7:
        /*0030*/ 	.byte	0x04, 0x2f
        /*0032*/ 	.short	(.L_9 - .L_8)
	.align		4
.L_8:
        /*0034*/ 	.word	index@(_Z16update_positionsP6float4P6float2i)
        /*0038*/ 	.word	0x0000000c


	//----- nvinfo : EIATTR_FRAME_SIZE
	.align		4
.L_9:
        /*003c*/ 	.byte	0x04, 0x11
        /*003e*/ 	.short	(.L_11 - .L_10)
	.align		4
.L_10:
        /*0040*/ 	.word	index@(_Z16update_positionsP6float4P6float2i)
        /*0044*/ 	.word	0x00000000


	//----- nvinfo : EIATTR_MIN_STACK_SIZE
	.align		4
.L_11:
        /*0048*/ 	.byte	0x04, 0x12
        /*004a*/ 	.short	(.L_13 - .L_12)
	.align		4
.L_12:
        /*004c*/ 	.word	index@(_Z16update_positionsP6float4P6float2i)
        /*0050*/ 	.word	0x00000000


	//----- nvinfo : EIATTR_MIN_STACK_SIZE
	.align		4
.L_13:
        /*0054*/ 	.byte	0x04, 0x12
        /*0056*/ 	.short	(.L_15 - .L_14)
	.align		4
.L_14:
        /*0058*/ 	.word	index@(_Z17update_velocitiesP6float4P6float2i)
        /*005c*/ 	.word	0x00000000
.L_15:


//--------------------- .nv.compat                --------------------------
	.section	.nv.compat,"",@"SHT_CUDA_COMPAT_INFO"
	.align	4
        /*0000*/ 	.byte	0x02, 0x09, 0x00, 0x00, 0x02, 0x02, 0x01, 0x00, 0x02, 0x05, 0x05, 0x00, 0x03, 0x07, 0x01, 0x01
        /*0010*/ 	.byte	0x02, 0x03, 0x00, 0x00, 0x02, 0x06, 0x01, 0x00, 0x04, 0x0b, 0x08, 0x00, 0x01, 0x00, 0x00, 0x00
        /*0020*/ 	.byte	0x00, 0x00, 0x00, 0x00


//--------------------- .nv.info._Z16update_positionsP6float4P6float2i --------------------------
	.section	.nv.info._Z16update_positionsP6float4P6float2i,"",@"SHT_CUDA_INFO"
	.sectionflags	@""
	.align	4


	//----- nvinfo : EIATTR_CUDA_API_VERSION
	.align		4
        /*0000*/ 	.byte	0x04, 0x37
        /*0002*/ 	.short	(.L_17 - .L_16)
.L_16:
        /*0004*/ 	.word	0x00000082


	//----- nvinfo : EIATTR_KPARAM_INFO
	.align		4
.L_17:
        /*0008*/ 	.byte	0x04, 0x17
        /*000a*/ 	.short	(.L_19 - .L_18)
.L_18:
        /*000c*/ 	.word	0x00000000
        /*0010*/ 	.short	0x0002
        /*0012*/ 	.short	0x0010
        /*0014*/ 	.byte	0x00, 0xf0, 0x11, 0x00


	//----- nvinfo : EIATTR_KPARAM_INFO
	.align		4
.L_19:
        /*0018*/ 	.byte	0x04, 0x17
        /*001a*/ 	.short	(.L_21 - .L_20)
.L_20:
        /*001c*/ 	.word	0x00000000
        /*0020*/ 	.short	0x0001
        /*0022*/ 	.short	0x0008
        /*0024*/ 	.byte	0x00, 0xf5, 0x21, 0x00


	//----- nvinfo : EIATTR_KPARAM_INFO
	.align		4
.L_21:
        /*0028*/ 	.byte	0x04, 0x17
        /*002a*/ 	.short	(.L_23 - .L_22)
.L_22:
        /*002c*/ 	.word	0x00000000
        /*0030*/ 	.short	0x0000
        /*0032*/ 	.short	0x0000
        /*0034*/ 	.byte	0x00, 0xf5, 0x21, 0x00


	//----- nvinfo : EIATTR_SPARSE_MMA_MASK
	.align		4
.L_23:
        /*0038*/ 	.byte	0x03, 0x50
        /*003a*/ 	.short	0x0000


	//----- nvinfo : EIATTR_MAXREG_COUNT
	.align		4
        /*003c*/ 	.byte	0x03, 0x1b
        /*003e*/ 	.short	0x00ff


	//----- nvinfo : EIATTR_MERCURY_ISA_VERSION
	.align		4
        /*0040*/ 	.byte	0x03, 0x5f
        /*0042*/ 	.short	0x0101


	//----- nvinfo : EIATTR_VRC_CTA_INIT_COUNT
	.align		4
        /*0044*/ 	.byte	0x02, 0x4a
	.zero		1
	.zero		1


	//----- nvinfo : EIATTR_EXIT_INSTR_OFFSETS
	.align		4
        /*0048*/ 	.byte	0x04, 0x1c
        /*004a*/ 	.short	(.L_25 - .L_24)


	//   ....[0]....
.L_24:
        /*004c*/ 	.word	0x00000110


	//----- nvinfo : EIATTR_CBANK_PARAM_SIZE
	.align		4
.L_25:
        /*0050*/ 	.byte	0x03, 0x19
        /*0052*/ 	.short	0x0014


	//----- nvinfo : EIATTR_PARAM_CBANK
	.align		4
        /*0054*/ 	.byte	0x04, 0x0a
        /*0056*/ 	.short	(.L_27 - .L_26)
	.align		4
.L_26:
        /*0058*/ 	.word	index@(.nv.constant0._Z16update_positionsP6float4P6float2i)
        /*005c*/ 	.short	0x0380
        /*005e*/ 	.short	0x0014


	//----- nvinfo : EIATTR_SW_WAR
	.align		4
.L_27:
        /*0060*/ 	.byte	0x04, 0x36
        /*0062*/ 	.short	(.L_29 - .L_28)
.L_28:
        /*0064*/ 	.word	0x00000008
.L_29:


//--------------------- .nv.info._Z17update_velocitiesP6float4P6float2i --------------------------
	.section	.nv.info._Z17update_velocitiesP6float4P6float2i,"",@"SHT_CUDA_INFO"
	.sectionflags	@""
	.align	4


	//----- nvinfo : EIATTR_CUDA_API_VERSION
	.align		4
        /*0000*/ 	.byte	0x04, 0x37
        /*0002*/ 	.short	(.L_31 - .L_30)
.L_30:
        /*0004*/ 	.word	0x00000082


	//----- nvinfo : EIATTR_KPARAM_INFO
	.align		4
.L_31:
        /*0008*/ 	.byte	0x04, 0x17
        /*000a*/ 	.short	(.L_33 - .L_32)
.L_32:
        /*000c*/ 	.word	0x00000000
        /*0010*/ 	.short	0x0002
        /*0012*/ 	.short	0x0010
        /*0014*/ 	.byte	0x00, 0xf0, 0x11, 0x00


	//----- nvinfo : EIATTR_KPARAM_INFO
	.align		4
.L_33:
        /*0018*/ 	.byte	0x04, 0x17
        /*001a*/ 	.short	(.L_35 - .L_34)
.L_34:
        /*001c*/ 	.word	0x00000000
        /*0020*/ 	.short	0x0001
        /*0022*/ 	.short	0x0008
        /*0024*/ 	.byte	0x00, 0xf5, 0x21, 0x00


	//----- nvinfo : EIATTR_KPARAM_INFO
	.align		4
.L_35:
        /*0028*/ 	.byte	0x04, 0x17
        /*002a*/ 	.short	(.L_37 - .L_36)
.L_36:
        /*002c*/ 	.word	0x00000000
        /*0030*/ 	.short	0x0000
        /*0032*/ 	.short	0x0000
        /*0034*/ 	.byte	0x00, 0xf5, 0x21, 0x00


	//----- nvinfo : EIATTR_SPARSE_MMA_MASK
	.align		4
.L_37:
        /*0038*/ 	.byte	0x03, 0x50
        /*003a*/ 	.short	0x0000


	//----- nvinfo : EIATTR_MAXREG_COUNT
	.align		4
        /*003c*/ 	.byte	0x03, 0x1b
        /*003e*/ 	.short	0x00ff


	//----- nvinfo : EIATTR_NUM_BARRIERS
	.align		4
        /*0040*/ 	.byte	0x02, 0x4c
        /*0042*/ 	.byte	0x01
	.zero		1


	//----- nvinfo : EIATTR_MERCURY_ISA_VERSION
	.align		4
        /*0044*/ 	.byte	0x03, 0x5f
        /*0046*/ 	.short	0x0101


	//----- nvinfo : EIATTR_UNUSED_LOAD_BYTE_OFFSET
	.align		4
        /*0048*/ 	.byte	0x04, 0x44
        /*004a*/ 	.short	(.L_39 - .L_38)


	//   ....[0]....
.L_38:
        /*004c*/ 	.word	0x00000240
        /*0050*/ 	.word	0x00000fff


	//   ....[1]....
        /*0054*/ 	.word	0x00000500
        /*0058*/ 	.word	0x00000fff


	//   ....[2]....
        /*005c*/ 	.word	0x000007e0
        /*0060*/ 	.word	0x00000fff


	//   ....[3]....
        /*0064*/ 	.word	0x00000ac0
        /*0068*/ 	.word	0x00000fff


	//   ....[4]....
        /*006c*/ 	.word	0x00000e90
        /*0070*/ 	.word	0x00000fff


	//   ....[5]....
        /*0074*/ 	.word	0x00001120
        /*0078*/ 	.word	0x00000fff


	//   ....[6]....
        /*007c*/ 	.word	0x00001480
        /*0080*/ 	.word	0x00000fff


	//----- nvinfo : EIATTR_VRC_CTA_INIT_COUNT
	.align		4
.L_39:
        /*0084*/ 	.byte	0x02, 0x4a
	.zero		1
	.zero		1


	//----- nvinfo : EIATTR_EXIT_INSTR_OFFSETS
	.align		4
        /*0088*/ 	.byte	0x04, 0x1c
        /*008a*/ 	.short	(.L_41 - .L_40)


	//   ....[0]....
.L_40:
        /*008c*/ 	.word	0x00000030


	//   ....[1]....
        /*0090*/ 	.word	0x000017d0


	//----- nvinfo : EIATTR_CRS_STACK_SIZE
	.align		4
.L_41:
        /*0094*/ 	.byte	0x04, 0x1e
        /*0096*/ 	.short	(.L_43 - .L_42)
.L_42:
        /*0098*/ 	.word	0x00000000


	//----- nvinfo : EIATTR_CBANK_PARAM_SIZE
	.align		4
.L_43:
        /*009c*/ 	.byte	0x03, 0x19
        /*009e*/ 	.short	0x0014


	//----- nvinfo : EIATTR_PARAM_CBANK
	.align		4
        /*00a0*/ 	.byte	0x04, 0x0a
        /*00a2*/ 	.short	(.L_45 - .L_44)
	.align		4
.L_44:
        /*00a4*/ 	.word	index@(.nv.constant0._Z17update_velocitiesP6float4P6float2i)
        /*00a8*/ 	.short	0x0380
        /*00aa*/ 	.short	0x0014


	//----- nvinfo : EIATTR_SW_WAR
	.align		4
.L_45:
        /*00ac*/ 	.byte	0x04, 0x36
        /*00ae*/ 	.short	(.L_47 - .L_46)
.L_46:
        /*00b0*/ 	.word	0x00000008
.L_47:


//--------------------- .nv.callgraph             --------------------------
	.section	.nv.callgraph,"",@"SHT_CUDA_CALLGRAPH"
	.align	4
	.sectionentsize	8
	.align		4
        /*0000*/ 	.word	0x00000000
	.align		4
        /*0004*/ 	.word	0xffffffff
	.align		4
        /*0008*/ 	.word	0x00000000
	.align		4
        /*000c*/ 	.word	0xfffffffe
	.align		4
        /*0010*/ 	.word	0x00000000
	.align		4
        /*0014*/ 	.word	0xfffffffd
	.align		4
        /*0018*/ 	.word	0x00000000
	.align		4
        /*001c*/ 	.word	0xfffffffc


//--------------------- .text._Z16update_positionsP6float4P6float2i --------------------------
	.section	.text._Z16update_positionsP6float4P6float2i,"ax",@progbits
	.align	128
        .global         _Z16update_positionsP6float4P6float2i
        .type           _Z16update_positionsP6float4P6float2i,@function
        .size           _Z16update_positionsP6float4P6float2i,(.L_x_70 - _Z16update_positionsP6float4P6float2i)
        .other          _Z16update_positionsP6float4P6float2i,@"STO_CUDA_ENTRY STV_DEFAULT"
_Z16update_positionsP6float4P6float2i:
.text._Z16update_positionsP6float4P6float2i:
[----:B------:R-:W-:Y:S01]  /*0000*/  LDC R1, c[0x0][0x37c] ;  /* 0x0000df00ff017b82 */ /* 0x000fe20000000800 */
[----:B------:R-:W0:Y:S07]  /*0010*/  S2R R0, SR_TID.X ;  /* 0x0000000000007919 */ /* 0x000e2e0000002100 */
[----:B------:R-:W0:Y:S01]  /*0020*/  S2UR UR6, SR_CTAID.X ;  /* 0x00000000000679c3 */ /* 0x000e220000002500 */
[----:B------:R-:W1:Y:S07]  /*0030*/  LDCU.64 UR4, c[0x0][0x358] ;  /* 0x00006b00ff0477ac */ /* 0x000e6e0008000a00 */
[----:B------:R-:W0:Y:S08]  /*0040*/  LDC R7, c[0x0][0x360] ;  /* 0x0000d800ff077b82 */ /* 0x000e300000000800 */
[----:B------:R-:W2:Y:S08]  /*0050*/  LDC.64 R2, c[0x0][0x388] ;  /* 0x0000e200ff027b82 */ /* 0x000eb00000000a00 */
[----:B------:R-:W3:Y:S01]  /*0060*/  LDC.64 R4, c[0x0][0x380] ;  /* 0x0000e000ff047b82 */ /* 0x000ee20000000a00 */
[----:B0-----:R-:W-:-:S04]  /*0070*/  IMAD R7, R7, UR6, R0 ;  /* 0x0000000607077c24 */ /* 0x001fc8000f8e0200 */
[----:B--2---:R-:W-:-:S04]  /*0080*/  IMAD.WIDE R2, R7, 0x8, R2 ;  /* 0x0000000807027825 */ /* 0x004fc800078e0202 */
[----:B---3--:R-:W-:Y:S02]  /*0090*/  IMAD.WIDE R4, R7, 0x10, R4 ;  /* 0x0000001007047825 */ /* 0x008fe400078e0204 */
[----:B-1----:R-:W2:Y:S04]  /*00a0*/  LDG.E R7, desc[UR4][R2.64] ;  /* 0x0000000402077981 */ /* 0x002ea8000c1e1900 */
[----:B------:R-:W2:Y:S02]  /*00b0*/  LDG.E.64 R8, desc[UR4][R4.64] ;  /* 0x0000000404087981 */ /* 0x000ea4000c1e1b00 */
[----:B--2---:R-:W-:-:S05]  /*00c0*/  FFMA R7, R7, 0.20000000298023223877, R8 ;  /* 0x3e4ccccd07077823 */ /* 0x004fca0000000008 */
[----:B------:R-:W-:Y:S04]  /*00d0*/  STG.E desc[UR4][R4.64], R7 ;  /* 0x0000000704007986 */ /* 0x000fe8000c101904 */
[----:B------:R-:W2:Y:S02]  /*00e0*/  LDG.E R0, desc[UR4][R2.64+0x4] ;  /* 0x0000040402007981 */ /* 0x000ea4000c1e1900 */
[----:B--2---:R-:W-:-:S05]  /*00f0*/  FFMA R9, R0, 0.20000000298023223877, R9 ;  /* 0x3e4ccccd00097823 */ /* 0x004fca0000000009 */
[----:B------:R-:W-:Y:S01]  /*0100*/  STG.E desc[UR4][R4.64+0x4], R9 ;  /* 0x0000040904007986 */ /* 0x000fe2000c101904 */
[----:B------:R-:W-:Y:S05]  /*0110*/  EXIT ;  /* 0x000000000000794d */ /* 0x000fea0003800000 */
.L_x_0:
[----:B------:R-:W-:-:S00]  /*0120*/  BRA `(.L_x_0) ;  /* 0xfffffffc00fc7947 */ /* 0x000fc0000383ffff */
[----:B------:R-:W-:-:S00]  /*0130*/  NOP ;  /* 0x0000000000007918 */ /* 0x000fc00000000000 */
        /* <DEDUP_REMOVED lines=12> */
.L_x_70:


//--------------------- .text._Z17update_velocitiesP6float4P6float2i --------------------------
	.section	.text._Z17update_velocitiesP6float4P6float2i,"ax",@progbits
	.align	128
        .global         _Z17update_velocitiesP6float4P6float2i
        .type           _Z17update_velocitiesP6float4P6float2i,@function
        .size           _Z17update_velocitiesP6float4P6float2i,(.L_x_69 - _Z17update_velocitiesP6float4P6float2i)
        .other          _Z17update_velocitiesP6float4P6float2i,@"STO_CUDA_ENTRY STV_DEFAULT"
_Z17update_velocitiesP6float4P6float2i:
.text._Z17update_velocitiesP6float4P6float2i:
[----:B------:R-:W-:Y:S08]  /*0000*/  LDC R1, c[0x0][0x37c] ;  /* 0x0000df00ff017b82 */ /* 0x000ff00000000800 */
[----:B------:R-:W0:Y:S02]  /*0010*/  LDC R0, c[0x0][0x390] ;  /* 0x0000e400ff007b82 */ /* 0x000e240000000800 */
[----:B0-----:R-:W-:-:S13]  /*0020*/  ISETP.GE.AND P0, PT, R0, 0x1, PT ;  /* 0x000000010000780c */ /* 0x001fda0003f06270 */
[----:B------:R-:W-:Y:S05]  /*0030*/  @!P0 EXIT ;  /* 0x000000000000894d */ /* 0x000fea0003800000 */
[----:B------:R-:W0:Y:S01]  /*0040*/  S2R R7, SR_CTAID.X ;  /* 0x0000000000077919 */ /* 0x000e220000002500 */
[----:B------:R-:W1:Y:S01]  /*0050*/  LDC.64 R4, c[0x0][0x380] ;  /* 0x0000e000ff047b82 */ /* 0x000e620000000a00 */
[----:B------:R-:W0:Y:S01]  /*0060*/  LDCU UR11, c[0x0][0x360] ;  /* 0x00006c00ff0b77ac */ /* 0x000e220008000800 */
[----:B------:R-:W0:Y:S01]  /*0070*/  S2R R6, SR_TID.X ;  /* 0x0000000000067919 */ /* 0x000e220000002100 */
[----:B------:R-:W2:Y:S05]  /*0080*/  LDCU.64 UR12, c[0x0][0x358] ;  /* 0x00006b00ff0c77ac */ /* 0x000eaa0008000a00 */
[----:B------:R-:W3:Y:S08]  /*0090*/  S2UR UR6, SR_CgaCtaId ;  /* 0x00000000000679c3 */ /* 0x000ef00000008800 */
[----:B------:R-:W4:Y:S01]  /*00a0*/  LDC.64 R2, c[0x0][0x388] ;  /* 0x0000e200ff027b82 */ /* 0x000f220000000a00 */
[----:B0-----:R-:W-:-:S04]  /*00b0*/  IMAD R7, R7, UR11, R6 ;  /* 0x0000000b07077c24 */ /* 0x001fc8000f8e0206 */
[----:B-1----:R-:W-:-:S06]  /*00c0*/  IMAD.WIDE R4, R7, 0x10, R4 ;  /* 0x0000001007047825 */ /* 0x002fcc00078e0204 */
[----:B--2---:R-:W5:Y:S01]  /*00d0*/  LDG.E.64 R4, desc[UR12][R4.64] ;  /* 0x0000000c04047981 */ /* 0x004f62000c1e1b00 */
[----:B------:R-:W-:Y:S01]  /*00e0*/  UMOV UR4, 0x400 ;  /* 0x0000040000047882 */ /* 0x000fe20000000000 */
[----:B------:R-:W-:Y:S01]  /*00f0*/  ULOP3.LUT UR5, UR11, 0xfffffffc, URZ, 0xc0, !UPT ;  /* 0xfffffffc0b057892 */ /* 0x000fe2000f8ec0ff */
[----:B----4-:R-:W-:Y:S01]  /*0100*/  IMAD.WIDE R2, R7, 0x8, R2 ;  /* 0x0000000807027825 */ /* 0x010fe200078e0202 */
[----:B---3--:R-:W-:Y:S02]  /*0110*/  ULEA UR6, UR6, UR4, 0x18 ;  /* 0x0000000406067291 */ /* 0x008fe4000f8ec0ff */
[----:B------:R-:W-:Y:S02]  /*0120*/  ULOP3.LUT UR9, UR11, 0x3, URZ, 0xc0, !UPT ;  /* 0x000000030b097892 */ /* 0x000fe4000f8ec0ff */
[----:B------:R-:W-:Y:S02]  /*0130*/  ULOP3.LUT UR7, UR11, 0x7fc, URZ, 0xc0, !UPT ;  /* 0x000007fc0b077892 */ /* 0x000fe4000f8ec0ff */
[----:B------:R-:W-:Y:S01]  /*0140*/  LEA R7, R6, UR6, 0x4 ;  /* 0x0000000606077c11 */ /* 0x000fe2000f8e20ff */
[----:B------:R-:W-:Y:S01]  /*0150*/  UIADD3 UR8, UPT, UPT, -UR5, URZ, URZ ;  /* 0x000000ff05087290 */ /* 0x000fe2000fffe1ff */
[----:B------:R-:W-:-:S11]  /*0160*/  UMOV UR4, URZ ;  /* 0x000000ff00047c82 */ /* 0x000fd60008000000 */
.L_x_54:
[----:B0-----:R-:W0:Y:S01]  /*0170*/  LDC.64 R8, c[0x0][0x380] ;  /* 0x0000e000ff087b82 */ /* 0x001e220000000a00 */
[----:B------:R-:W-:-:S05]  /*0180*/  IADD3 R11, PT, PT, R6, UR4, RZ ;  /* 0x00000004060b7c10 */ /* 0x000fca000fffe0ff */
[----:B0-----:R-:W-:-:S06]  /*0190*/  IMAD.WIDE.U32 R8, R11, 0x10, R8 ;  /* 0x000000100b087825 */ /* 0x001fcc00078e0008 */
[----:B------:R-:W2:Y:S01]  /*01a0*/  LDG.E.128 R8, desc[UR12][R8.64] ;  /* 0x0000000c08087981 */ /* 0x000ea2000c1e1d00 */
[----:B------:R-:W-:Y:S01]  /*01b0*/  UISETP.GE.U32.AND UP0, UPT, UR11, 0x4, UPT ;  /* 0x000000040b00788c */ /* 0x000fe2000bf06070 */
[----:B------:R-:W-:Y:S01]  /*01c0*/  CS2R R12, SRZ ;  /* 0x00000000000c7805 */ /* 0x000fe2000001ff00 */
[----:B------:R-:W-:Y:S01]  /*01d0*/  UMOV UR5, URZ ;  /* 0x000000ff00057c82 */ /* 0x000fe20008000000 */
[----:B--2---:R0:W-:Y:S01]  /*01e0*/  STS.128 [R7], R8 ;  /* 0x0000000807007388 */ /* 0x0041e20000000c00 */
[----:B------:R-:W-:Y:S06]  /*01f0*/  BAR.SYNC.DEFER_BLOCKING 0x0 ;  /* 0x0000000000007b1d */ /* 0x000fec0000010000 */
[----:B------:R-:W-:Y:S05]  /*0200*/  BRA.U !UP0, `(.L_x_1) ;  /* 0x0000000d08007547 */ /* 0x000fea000b800000 */
[----:B------:R-:W-:Y:S01]  /*0210*/  HFMA2 R12, -RZ, RZ, 0, 0 ;  /* 0x00000000ff0c7431 */ /* 0x000fe200000001ff */
[----:B------:R-:W-:Y:S01]  /*0220*/  UIADD3 UR10, UPT, UPT, UR6, 0x20, URZ ;  /* 0x00000020060a7890 */ /* 0x000fe2000fffe0ff */
[----:B------:R-:W-:-:S11]  /*0230*/  UMOV UR5, UR8 ;  /* 0x0000000800057c82 */ /* 0x000fd60008000000 */
.L_x_30:
[----:B0-----:R-:W0:Y:S01]  /*0240*/  LDS.128 R8, [UR10+-0x20] ;  /* 0xffffe00aff087984 */ /* 0x001e220008000c00 */
[----:B------:R-:W-:Y:S01]  /*0250*/  BSSY.RECONVERGENT B2, `(.L_x_2) ;  /* 0x000002a000027945 */ /* 0x000fe20003800200 */
[----:B------:R-:W-:Y:S02]  /*0260*/  MOV R0, RZ ;  /* 0x000000ff00007202 */ /* 0x000fe40000000f00 */
[----:B------:R-:W-:Y:S01]  /*0270*/  MOV R15, RZ ;  /* 0x000000ff000f7202 */ /* 0x000fe20000000f00 */
[----:B0----5:R-:W-:Y:S01]  /*0280*/  FADD R17, -R5, R9 ;  /* 0x0000000905117221 */ /* 0x021fe20000000100 */
[----:B------:R-:W-:-:S04]  /*0290*/  FADD R19, -R4, R8 ;  /* 0x0000000804137221 */ /* 0x000fc80000000100 */
[----:B------:R-:W-:Y:S02]  /*02a0*/  FSETP.NEU.AND P0, PT, R17, RZ, PT ;  /* 0x000000ff1100720b */ /* 0x000fe40003f0d000 */
[----:B------:R-:W-:-:S13]  /*02b0*/  FSETP.EQ.AND P1, PT, R19, RZ, PT ;  /* 0x000000ff1300720b */ /* 0x000fda0003f22000 */
[----:B------:R-:W-:Y:S05]  /*02c0*/  @!P0 BRA P1, `(.L_x_3) ;  /* 0x0000000000888947 */ /* 0x000fea0000800000 */
[----:B------:R-:W-:Y:S01]  /*02d0*/  FMUL R0, R17, R17 ;  /* 0x0000001111007220 */ /* 0x000fe20000400000 */
[----:B------:R-:W-:Y:S03]  /*02e0*/  BSSY.RECONVERGENT B0, `(.L_x_4) ;  /* 0x000000d000007945 */ /* 0x000fe60003800200 */
[----:B------:R-:W-:-:S04]  /*02f0*/  FFMA R0, R19, R19, R0 ;  /* 0x0000001313007223 */ /* 0x000fc80000000000 */
[----:B------:R0:W1:Y:S01]  /*0300*/  MUFU.RSQ R9, R0 ;  /* 0x0000000000097308 */ /* 0x0000620000001400 */
[----:B------:R-:W-:-:S04]  /*0310*/  IADD3 R8, PT, PT, R0, -0xd000000, RZ ;  /* 0xf300000000087810 */ /* 0x000fc80007ffe0ff */
[----:B------:R-:W-:-:S13]  /*0320*/  ISETP.GT.U32.AND P0, PT, R8, 0x727fffff, PT ;  /* 0x727fffff0800780c */ /* 0x000fda0003f04070 */
[----:B01----:R-:W-:Y:S05]  /*0330*/  @!P0 BRA `(.L_x_5) ;  /* 0x00000000000c8947 */ /* 0x003fea0003800000 */
[----:B------:R-:W-:-:S07]  /*0340*/  MOV R8, 0x360 ;  /* 0x0000036000087802 */ /* 0x000fce0000000f00 */
[----:B------:R-:W-:Y:S05]  /*0350*/  CALL.REL.NOINC `($__internal_0_$__cuda_sm20_sqrt_rn_f32_slowpath) ;  /* 0x0000001400207944 */ /* 0x000fea0003c00000 */
[----:B------:R-:W-:Y:S05]  /*0360*/  BRA `(.L_x_6) ;  /* 0x0000000000107947 */ /* 0x000fea0003800000 */
.L_x_5:
[----:B------:R-:W-:Y:S01]  /*0370*/  FMUL.FTZ R11, R0, R9 ;  /* 0x00000009000b7220 */ /* 0x000fe20000410000 */
[----:B------:R-:W-:-:S03]  /*0380*/  FMUL.FTZ R8, R9, 0.5 ;  /* 0x3f00000009087820 */ /* 0x000fc60000410000 */
[----:B------:R-:W-:-:S04]  /*0390*/  FFMA R0, -R11, R11, R0 ;  /* 0x0000000b0b007223 */ /* 0x000fc80000000100 */
[----:B------:R-:W-:-:S07]  /*03a0*/  FFMA R11, R0, R8, R11 ;  /* 0x00000008000b7223 */ /* 0x000fce000000000b */
.L_x_6:
[----:B------:R-:W-:Y:S05]  /*03b0*/  BSYNC.RECONVERGENT B0 ;  /* 0x0000000000007941 */ /* 0x000fea0003800200 */
.L_x_4:
[-C--:B------:R-:W-:Y:S01]  /*03c0*/  FMUL R0, R11, R11.reuse ;  /* 0x0000000b0b007220 */ /* 0x080fe20000400000 */
[----:B------:R-:W-:Y:S03]  /*03d0*/  BSSY.RECONVERGENT B3, `(.L_x_7) ;  /* 0x000000f000037945 */ /* 0x000fe60003800200 */
[----:B------:R-:W-:Y:S01]  /*03e0*/  FMUL R11, R0, R11 ;  /* 0x0000000b000b7220 */ /* 0x000fe20000400000 */
[----:B------:R-:W-:-:S03]  /*03f0*/  FMUL R0, R10, 0.12000000476837158203 ;  /* 0x3df5c2900a007820 */ /* 0x000fc60000400000 */
[----:B------:R-:W0:Y:S08]  /*0400*/  MUFU.RCP R8, R11 ;  /* 0x0000000b00087308 */ /* 0x000e300000001000 */
[----:B------:R-:W1:Y:S01]  /*0410*/  FCHK P0, R0, R11 ;  /* 0x0000000b00007302 */ /* 0x000e620000000000 */
[----:B0-----:R-:W-:-:S04]  /*0420*/  FFMA R9, -R11, R8, 1 ;  /* 0x3f8000000b097423 */ /* 0x001fc80000000108 */
[----:B------:R-:W-:-:S04]  /*0430*/  FFMA R9, R8, R9, R8 ;  /* 0x0000000908097223 */ /* 0x000fc80000000008 */
[----:B------:R-:W-:-:S04]  /*0440*/  FFMA R8, R0, R9, RZ ;  /* 0x0000000900087223 */ /* 0x000fc800000000ff */
[----:B------:R-:W-:-:S04]  /*0450*/  FFMA R10, -R11, R8, R0 ;  /* 0x000000080b0a7223 */ /* 0x000fc80000000100 */
[----:B------:R-:W-:Y:S01]  /*0460*/  FFMA R8, R9, R10, R8 ;  /* 0x0000000a09087223 */ /* 0x000fe20000000008 */
[----:B-1----:R-:W-:Y:S06]  /*0470*/  @!P0 BRA `(.L_x_8) ;  /* 0x0000000000108947 */ /* 0x002fec0003800000 */
[----:B------:R-:W-:Y:S02]  /*0480*/  MOV R14, R11 ;  /* 0x0000000b000e7202 */ /* 0x000fe40000000f00 */
[----:B------:R-:W-:-:S07]  /*0490*/  MOV R8, 0x4b0 ;  /* 0x000004b000087802 */ /* 0x000fce0000000f00 */
[----:B------:R-:W-:Y:S05]  /*04a0*/  CALL.REL.NOINC `($__internal_1_$__cuda_sm3x_div_rn_noftz_f32_slowpath) ;  /* 0x0000001400207944 */ /* 0x000fea0003c00000 */
[----:B------:R-:W-:-:S07]  /*04b0*/  MOV R8, R0 ;  /* 0x0000000000087202 */ /* 0x000fce0000000f00 */
.L_x_8:
[----:B------:R-:W-:Y:S05]  /*04c0*/  BSYNC.RECONVERGENT B3 ;  /* 0x0000000000037941 */ /* 0x000fea0003800200 */
.L_x_7:
[-C--:B------:R-:W-:Y:S01]  /*04d0*/  FMUL R0, R19, R8.reuse ;  /* 0x0000000813007220 */ /* 0x080fe20000400000 */
[----:B------:R-:W-:-:S07]  /*04e0*/  FMUL R15, R17, R8 ;  /* 0x00000008110f7220 */ /* 0x000fce0000400000 */
.L_x_3:
[----:B------:R-:W-:Y:S05]  /*04f0*/  BSYNC.RECONVERGENT B2 ;  /* 0x0000000000027941 */ /* 0x000fea0003800200 */
.L_x_2:
[----:B------:R-:W0:Y:S01]  /*0500*/  LDS.128 R8, [UR10+-0x10] ;  /* 0xfffff00aff087984 */ /* 0x000e220008000c00 */
[----:B------:R-:W-:Y:S01]  /*0510*/  FADD R13, R0, R13 ;  /* 0x0000000d000d7221 */ /* 0x000fe20000000000 */
[----:B------:R-:W-:Y:S01]  /*0520*/  BSSY.RECONVERGENT B2, `(.L_x_9) ;  /* 0x000002b000027945 */ /* 0x000fe20003800200 */
[----:B------:R-:W-:Y:S02]  /*0530*/  HFMA2 R0, -RZ, RZ, 0, 0 ;  /* 0x00000000ff007431 */ /* 0x000fe400000001ff */
[----:B------:R-:W-:Y:S01]  /*0540*/  FADD R12, R15, R12 ;  /* 0x0000000c0f0c7221 */ /* 0x000fe20000000000 */
[----:B------:R-:W-:Y:S01]  /*0550*/  MOV R15, RZ ;  /* 0x000000ff000f7202 */ /* 0x000fe20000000f00 */
[----:B0-----:R-:W-:Y:S01]  /*0560*/  FADD R17, -R5, R9 ;  /* 0x0000000905117221 */ /* 0x001fe20000000100 */
        /* <DEDUP_REMOVED lines=14> */
.L_x_12:
[----:B------:R-:W-:Y:S01]  /*0650*/  FMUL.FTZ R11, R0, R9 ;  /* 0x00000009000b7220 */ /* 0x000fe20000410000 */
[----:B------:R-:W-:-:S03]  /*0660*/  FMUL.FTZ R8, R9, 0.5 ;  /* 0x3f00000009087820 */ /* 0x000fc60000410000 */
[----:B------:R-:W-:-:S04]  /*0670*/  FFMA R0, -R11, R11, R0 ;  /* 0x0000000b0b007223 */ /* 0x000fc80000000100 */
[----:B------:R-:W-:-:S07]  /*0680*/  FFMA R11, R0, R8, R11 ;  /* 0x00000008000b7223 */ /* 0x000fce000000000b */
.L_x_13:
[----:B------:R-:W-:Y:S05]  /*0690*/  BSYNC.RECONVERGENT B0 ;  /* 0x0000000000007941 */ /* 0x000fea0003800200 */
.L_x_11:
        /* <DEDUP_REMOVED lines=16> */
.L_x_15:
[----:B------:R-:W-:Y:S05]  /*07a0*/  BSYNC.RECONVERGENT B3 ;  /* 0x0000000000037941 */ /* 0x000fea0003800200 */
.L_x_14:
[-C--:B------:R-:W-:Y:S01]  /*07b0*/  FMUL R0, R19, R8.reuse ;  /* 0x0000000813007220 */ /* 0x080fe20000400000 */
[----:B------:R-:W-:-:S07]  /*07c0*/  FMUL R15, R17, R8 ;  /* 0x00000008110f7220 */ /* 0x000fce0000400000 */
.L_x_10:
[----:B------:R-:W-:Y:S05]  /*07d0*/  BSYNC.RECONVERGENT B2 ;  /* 0x0000000000027941 */ /* 0x000fea0003800200 */
.L_x_9:
[----:B------:R-:W0:Y:S01]  /*07e0*/  LDS.128 R8, [UR10] ;  /* 0x0000000aff087984 */ /* 0x000e220008000c00 */
        /* <DEDUP_REMOVED lines=20> */
.L_x_19:
[----:B------:R-:W-:Y:S01]  /*0930*/  FMUL.FTZ R11, R0, R9 ;  /* 0x00000009000b7220 */ /* 0x000fe20000410000 */
[----:B------:R-:W-:-:S03]  /*0940*/  FMUL.FTZ R8, R9, 0.5 ;  /* 0x3f00000009087820 */ /* 0x000fc60000410000 */
[----:B------:R-:W-:-:S04]  /*0950*/  FFMA R0, -R11, R11, R0 ;  /* 0x0000000b0b007223 */ /* 0x000fc80000000100 */
[----:B------:R-:W-:-:S07]  /*0960*/  FFMA R11, R0, R8, R11 ;  /* 0x00000008000b7223 */ /* 0x000fce000000000b */
.L_x_20:
[----:B------:R-:W-:Y:S05]  /*0970*/  BSYNC.RECONVERGENT B0 ;  /* 0x0000000000007941 */ /* 0x000fea0003800200 */
.L_x_18:
        /* <DEDUP_REMOVED lines=16> */
.L_x_22:
[----:B------:R-:W-:Y:S05]  /*0a80*/  BSYNC.RECONVERGENT B3 ;  /* 0x0000000000037941 */ /* 0x000fea0003800200 */
.L_x_21:
[-C--:B------:R-:W-:Y:S01]  /*0a90*/  FMUL R0, R19, R8.reuse ;  /* 0x0000000813007220 */ /* 0x080fe20000400000 */
[----:B------:R-:W-:-:S07]  /*0aa0*/  FMUL R15, R17, R8 ;  /* 0x00000008110f7220 */ /* 0x000fce0000400000 */
.L_x_17:
[----:B------:R-:W-:Y:S05]  /*0ab0*/  BSYNC.RECONVERGENT B2 ;  /* 0x0000000000027941 */ /* 0x000fea0003800200 */
.L_x_16:
[----:B------:R-:W0:Y:S01]  /*0ac0*/  LDS.128 R8, [UR10+0x10] ;  /* 0x0000100aff087984 */ /* 0x000e220008000c00 */
[----:B------:R-:W-:Y:S01]  /*0ad0*/  FADD R13, R13, R0 ;  /* 0x000000000d0d7221 */ /* 0x000fe20000000000 */
[----:B------:R-:W-:Y:S01]  /*0ae0*/  BSSY.RECONVERGENT B2, `(.L_x_23) ;  /* 0x000002b000027945 */ /* 0x000fe20003800200 */
[----:B------:R-:W-:Y:S02]  /*0af0*/  HFMA2 R0, -RZ, RZ, 0, 0 ;  /* 0x00000000ff007431 */ /* 0x000fe400000001ff */
[----:B------:R-:W-:Y:S01]  /*0b00*/  FADD R12, R12, R15 ;  /* 0x0000000f0c0c7221 */ /* 0x000fe20000000000 */
[----:B0-----:R-:W-:Y:S01]  /*0b10*/  FADD R17, -R5, R9 ;  /* 0x0000000905117221 */ /* 0x001fe20000000100 */
[----:B------:R-:W-:Y:S01]  /*0b20*/  FADD R19, -R4, R8 ;  /* 0x0000000804137221 */ /* 0x000fe20000000100 */
[----:B------:R-:W-:-:S03]  /*0b30*/  MOV R9, RZ ;  /* 0x000000ff00097202 */ /* 0x000fc60000000f00 */
        /* <DEDUP_REMOVED lines=13> */
.L_x_26:
[----:B------:R-:W-:Y:S01]  /*0c10*/  FMUL.FTZ R11, R0, R9 ;  /* 0x00000009000b7220 */ /* 0x000fe20000410000 */
[----:B------:R-:W-:-:S03]  /*0c20*/  FMUL.FTZ R8, R9, 0.5 ;  /* 0x3f00000009087820 */ /* 0x000fc60000410000 */
[----:B------:R-:W-:-:S04]  /*0c30*/  FFMA R0, -R11, R11, R0 ;  /* 0x0000000b0b007223 */ /* 0x000fc80000000100 */
[----:B------:R-:W-:-:S07]  /*0c40*/  FFMA R11, R0, R8, R11 ;  /* 0x00000008000b7223 */ /* 0x000fce000000000b */
.L_x_27:
[----:B------:R-:W-:Y:S05]  /*0c50*/  BSYNC.RECONVERGENT B0 ;  /* 0x0000000000007941 */ /* 0x000fea0003800200 */
.L_x_25:
        /* <DEDUP_REMOVED lines=16> */
.L_x_29:
[----:B------:R-:W-:Y:S05]  /*0d60*/  BSYNC.RECONVERGENT B3 ;  /* 0x0000000000037941 */ /* 0x000fea0003800200 */
.L_x_28:
[-C--:B------:R-:W-:Y:S01]  /*0d70*/  FMUL R0, R19, R8.reuse ;  /* 0x0000000813007220 */ /* 0x080fe20000400000 */
[----:B------:R-:W-:-:S07]  /*0d80*/  FMUL R9, R17, R8 ;  /* 0x0000000811097220 */ /* 0x000fce0000400000 */
.L_x_24:
[----:B------:R-:W-:Y:S05]  /*0d90*/  BSYNC.RECONVERGENT B2 ;  /* 0x0000000000027941 */ /* 0x000fea0003800200 */
.L_x_23:
[----:B------:R-:W-:Y:S01]  /*0da0*/  UIADD3 UR5, UPT, UPT, UR5, 0x4, URZ ;  /* 0x0000000405057890 */ /* 0x000fe2000fffe0ff */
[----:B------:R-:W-:Y:S01]  /*0db0*/  FADD R13, R13, R0 ;  /* 0x000000000d0d7221 */ /* 0x000fe20000000000 */
[----:B------:R-:W-:Y:S01]  /*0dc0*/  FADD R12, R12, R9 ;  /* 0x000000090c0c7221 */ /* 0x000fe20000000000 */
[----:B------:R-:W-:Y:S02]  /*0dd0*/  UIADD3 UR10, UPT, UPT, UR10, 0x40, URZ ;  /* 0x000000400a0a7890 */ /* 0x000fe4000fffe0ff */
[----:B------:R-:W-:-:S09]  /*0de0*/  UISETP.NE.AND UP0, UPT, UR5, URZ, UPT ;  /* 0x000000ff0500728c */ /* 0x000fd2000bf05270 */
[----:B------:R-:W-:Y:S05]  /*0df0*/  BRA.U UP0, `(.L_x_30) ;  /* 0xfffffff500107547 */ /* 0x000fea000b83ffff */
[----:B------:R-:W-:-:S05]  /*0e00*/  UMOV UR5, UR7 ;  /* 0x0000000700057c82 */ /* 0x000fca0008000000 */
.L_x_1:
[----:B------:R-:W-:-:S09]  /*0e10*/  UISETP.NE.AND UP0, UPT, UR9, URZ, UPT ;  /* 0x000000ff0900728c */ /* 0x000fd2000bf05270 */
[----:B------:R-:W-:Y:S05]  /*0e20*/  BRA.U !UP0, `(.L_x_31) ;  /* 0x0000000908447547 */ /* 0x000fea000b800000 */
[----:B------:R-:W-:-:S09]  /*0e30*/  UISETP.NE.AND UP0, UPT, UR9, 0x1, UPT ;  /* 0x000000010900788c */ /* 0x000fd2000bf05270 */
[----:B------:R-:W-:Y:S05]  /*0e40*/  BRA.U !UP0, `(.L_x_32) ;  /* 0x0000000508787547 */ /* 0x000fea000b800000 */
[----:B------:R-:W-:Y:S01]  /*0e50*/  ULEA UR10, UR5, UR6, 0x4 ;  /* 0x00000006050a7291 */ /* 0x000fe2000f8e20ff */
[----:B------:R-:W-:Y:S01]  /*0e60*/  BSSY.RECONVERGENT B2, `(.L_x_33) ;  /* 0x000002b000027945 */ /* 0x000fe20003800200 */
[----:B------:R-:W-:Y:S01]  /*0e70*/  HFMA2 R0, -RZ, RZ, 0, 0 ;  /* 0x00000000ff007431 */ /* 0x000fe200000001ff */
[----:B------:R-:W-:-:S06]  /*0e80*/  MOV R15, RZ ;  /* 0x000000ff000f7202 */ /* 0x000fcc0000000f00 */
[----:B0-----:R-:W0:Y:S02]  /*0e90*/  LDS.128 R8, [UR10] ;  /* 0x0000000aff087984 */ /* 0x001e240008000c00 */
        /* <DEDUP_REMOVED lines=15> */
.L_x_36:
[----:B------:R-:W-:Y:S01]  /*0f90*/  FMUL.FTZ R11, R0, R9 ;  /* 0x00000009000b7220 */ /* 0x000fe20000410000 */
[----:B------:R-:W-:-:S03]  /*0fa0*/  FMUL.FTZ R8, R9, 0.5 ;  /* 0x3f00000009087820 */ /* 0x000fc60000410000 */
[----:B------:R-:W-:-:S04]  /*0fb0*/  FFMA R0, -R11, R11, R0 ;  /* 0x0000000b0b007223 */ /* 0x000fc80000000100 */
[----:B------:R-:W-:-:S07]  /*0fc0*/  FFMA R11, R0, R8, R11 ;  /* 0x00000008000b7223 */ /* 0x000fce000000000b */
.L_x_37:
[----:B------:R-:W-:Y:S05]  /*0fd0*/  BSYNC.RECONVERGENT B0 ;  /* 0x0000000000007941 */ /* 0x000fea0003800200 */
.L_x_35:
        /* <DEDUP_REMOVED lines=16> */
.L_x_39:
[----:B------:R-:W-:Y:S05]  /*10e0*/  BSYNC.RECONVERGENT B3 ;  /* 0x0000000000037941 */ /* 0x000fea0003800200 */
.L_x_38:
[-C--:B------:R-:W-:Y:S01]  /*10f0*/  FMUL R0, R19, R8.reuse ;  /* 0x0000000813007220 */ /* 0x080fe20000400000 */
[----:B------:R-:W-:-:S07]  /*1100*/  FMUL R15, R17, R8 ;  /* 0x00000008110f7220 */ /* 0x000fce0000400000 */
.L_x_34:
[----:B------:R-:W-:Y:S05]  /*1110*/  BSYNC.RECONVERGENT B2 ;  /* 0x0000000000027941 */ /* 0x000fea0003800200 */
.L_x_33:
        /* <DEDUP_REMOVED lines=21> */
.L_x_43:
[----:B------:R-:W-:Y:S01]  /*1270*/  FMUL.FTZ R11, R0, R9 ;  /* 0x00000009000b7220 */ /* 0x000fe20000410000 */
[----:B------:R-:W-:-:S03]  /*1280*/  FMUL.FTZ R8, R9, 0.5 ;  /* 0x3f00000009087820 */ /* 0x000fc60000410000 */
[----:B------:R-:W-:-:S04]  /*1290*/  FFMA R0, -R11, R11, R0 ;  /* 0x0000000b0b007223 */ /* 0x000fc80000000100 */
[----:B------:R-:W-:-:S07]  /*12a0*/  FFMA R11, R0, R8, R11 ;  /* 0x00000008000b7223 */ /* 0x000fce000000000b */
.L_x_44:
[----:B------:R-:W-:Y:S05]  /*12b0*/  BSYNC.RECONVERGENT B0 ;  /* 0x0000000000007941 */ /* 0x000fea0003800200 */
.L_x_42:
        /* <DEDUP_REMOVED lines=16> */
.L_x_46:
[----:B------:R-:W-:Y:S05]  /*13c0*/  BSYNC.RECONVERGENT B3 ;  /* 0x0000000000037941 */ /* 0x000fea0003800200 */
.L_x_45:
[-C--:B------:R-:W-:Y:S01]  /*13d0*/  FMUL R0, R19, R8.reuse ;  /* 0x0000000813007220 */ /* 0x080fe20000400000 */
[----:B------:R-:W-:-:S07]  /*13e0*/  FMUL R9, R17, R8 ;  /* 0x0000000811097220 */ /* 0x000fce0000400000 */
.L_x_41:
[----:B------:R-:W-:Y:S05]  /*13f0*/  BSYNC.RECONVERGENT B2 ;  /* 0x0000000000027941 */ /* 0x000fea0003800200 */
.L_x_40:
[----:B------:R-:W-:Y:S01]  /*1400*/  FADD R13, R13, R0 ;  /* 0x000000000d0d7221 */ /* 0x000fe20000000000 */
[----:B------:R-:W-:Y:S01]  /*1410*/  FADD R12, R12, R9 ;  /* 0x000000090c0c7221 */ /* 0x000fe20000000000 */
[----:B------:R-:W-:-:S12]  /*1420*/  UIADD3 UR5, UPT, UPT, UR5, 0x2, URZ ;  /* 0x0000000205057890 */ /* 0x000fd8000fffe0ff */
.L_x_32:
[----:B------:R-:W-:-:S09]  /*1430*/  ULOP3.LUT UP0, URZ, UR11, 0x1, URZ, 0xc0, !UPT ;  /* 0x000000010bff7892 */ /* 0x000fd2000f80c0ff */
[----:B------:R-:W-:Y:S05]  /*1440*/  BRA.U !UP0, `(.L_x_31) ;  /* 0x0000000108bc7547 */ /* 0x000fea000b800000 */
[----:B------:R-:W-:Y:S01]  /*1450*/  ULEA UR5, UR5, UR6, 0x4 ;  /* 0x0000000605057291 */ /* 0x000fe2000f8e20ff */
[----:B------:R-:W-:Y:S01]  /*1460*/  BSSY.RECONVERGENT B2, `(.L_x_47) ;  /* 0x000002b000027945 */ /* 0x000fe20003800200 */
[----:B------:R-:W-:-:S07]  /*1470*/  HFMA2 R0, -RZ, RZ, 0, 0 ;  /* 0x00000000ff007431 */ /* 0x000fce00000001ff */
[----:B0-----:R-:W0:Y:S02]  /*1480*/  LDS.128 R8, [UR5] ;  /* 0x00000005ff087984 */ /* 0x001e240008000c00 */
[----:B0----5:R-:W-:Y:S01]  /*1490*/  FADD R17, -R5, R9 ;  /* 0x0000000905117221 */ /* 0x021fe20000000100 */
        /* <DEDUP_REMOVED lines=15> */
.L_x_50:
[----:B------:R-:W-:Y:S01]  /*1590*/  FMUL.FTZ R11, R0, R9 ;  /* 0x00000009000b7220 */ /* 0x000fe20000410000 */
[----:B------:R-:W-:-:S03]  /*15a0*/  FMUL.FTZ R8, R9, 0.5 ;  /* 0x3f00000009087820 */ /* 0x000fc60000410000 */
[----:B------:R-:W-:-:S04]  /*15b0*/  FFMA R0, -R11, R11, R0 ;  /* 0x0000000b0b007223 */ /* 0x000fc80000000100 */
[----:B------:R-:W-:-:S07]  /*15c0*/  FFMA R11, R0, R8, R11 ;  /* 0x00000008000b7223 */ /* 0x000fce000000000b */
.L_x_51:
[----:B------:R-:W-:Y:S05]  /*15d0*/  BSYNC.RECONVERGENT B0 ;  /* 0x0000000000007941 */ /* 0x000fea0003800200 */
.L_x_49:
        /* <DEDUP_REMOVED lines=16> */
.L_x_53:
[----:B------:R-:W-:Y:S05]  /*16e0*/  BSYNC.RECONVERGENT B3 ;  /* 0x0000000000037941 */ /* 0x000fea0003800200 */
.L_x_52:
[-C--:B------:R-:W-:Y:S01]  /*16f0*/  FMUL R0, R19, R8.reuse ;  /* 0x0000000813007220 */ /* 0x080fe20000400000 */
[----:B------:R-:W-:-:S07]  /*1700*/  FMUL R9, R17, R8 ;  /* 0x0000000811097220 */ /* 0x000fce0000400000 */
.L_x_48:
[----:B------:R-:W-:Y:S05]  /*1710*/  BSYNC.RECONVERGENT B2 ;  /* 0x0000000000027941 */ /* 0x000fea0003800200 */
.L_x_47:
[----:B------:R-:W-:Y:S01]  /*1720*/  FADD R13, R13, R0 ;  /* 0x000000000d0d7221 */ /* 0x000fe20000000000 */
[----:B------:R-:W-:-:S07]  /*1730*/  FADD R12, R12, R9 ;  /* 0x000000090c0c7221 */ /* 0x000fce0000000000 */
.L_x_31:
[----:B0-----:R-:W2:Y:S01]  /*1740*/  LDG.E.64 R8, desc[UR12][R2.64] ;  /* 0x0000000c02087981 */ /* 0x001ea2000c1e1b00 */
[----:B------:R-:W0:Y:S01]  /*1750*/  LDCU UR5, c[0x0][0x390] ;  /* 0x00007200ff0577ac */ /* 0x000e220008000800 */
[----:B------:R-:W-:-:S04]  /*1760*/  UIADD3 UR4, UPT, UPT, UR11, UR4, URZ ;  /* 0x000000040b047290 */ /* 0x000fc8000fffe0ff */
[----:B0-----:R-:W-:Y:S01]  /*1770*/  UISETP.GE.AND UP0, UPT, UR4, UR5, UPT ;  /* 0x000000050400728c */ /* 0x001fe2000bf06270 */
[----:B--2---:R-:W-:Y:S01]  /*1780*/  FADD R8, R8, R13 ;  /* 0x0000000d08087221 */ /* 0x004fe20000000000 */
[----:B------:R-:W-:-:S05]  /*1790*/  FADD R9, R9, R12 ;  /* 0x0000000c09097221 */ /* 0x000fca0000000000 */
[----:B------:R0:W-:Y:S01]  /*17a0*/  STG.E.64 desc[UR12][R2.64], R8 ;  /* 0x0000000802007986 */ /* 0x0001e2000c101b0c */
[----:B------:R-:W-:Y:S06]  /*17b0*/  BAR.SYNC.DEFER_BLOCKING 0x0 ;  /* 0x0000000000007b1d */ /* 0x000fec0000010000 */
[----:B------:R-:W-:Y:S05]  /*17c0*/  BRA.U !UP0, `(.L_x_54) ;  /* 0xffffffe908687547 */ /* 0x000fea000b83ffff */
[----:B------:R-:W-:Y:S05]  /*17d0*/  EXIT ;  /* 0x000000000000794d */ /* 0x000fea0003800000 */
        .weak           $__internal_0_$__cuda_sm20_sqrt_rn_f32_slowpath
        .type           $__internal_0_$__cuda_sm20_sqrt_rn_f32_slowpath,@function
        .size           $__internal_0_$__cuda_sm20_sqrt_rn_f32_slowpath,($__internal_1_$__cuda_sm3x_div_rn_noftz_f32_slowpath - $__internal_0_$__cuda_sm20_sqrt_rn_f32_slowpath)
$__internal_0_$__cuda_sm20_sqrt_rn_f32_slowpath:
[----:B------:R-:W-:-:S13]  /*17e0*/  LOP3.LUT P0, RZ, R0, 0x7fffffff, RZ, 0xc0, !PT ;  /* 0x7fffffff00ff7812 */ /* 0x000fda000780c0ff */
[----:B------:R-:W-:Y:S01]  /*17f0*/  @!P0 MOV R11, R0 ;  /* 0x00000000000b8202 */ /* 0x000fe20000000f00 */
[----:B------:R-:W-:Y:S06]  /*1800*/  @!P0 BRA `(.L_x_55) ;  /* 0x0000000000408947 */ /* 0x000fec0003800000 */
[----:B------:R-:W-:-:S13]  /*1810*/  FSETP.GEU.FTZ.AND P0, PT, R0, RZ, PT ;  /* 0x000000ff0000720b */ /* 0x000fda0003f1e000 */
[----:B------:R-:W-:Y:S01]  /*1820*/  @!P0 MOV R11, 0x7fffffff ;  /* 0x7fffffff000b8802 */ /* 0x000fe20000000f00 */
[----:B------:R-:W-:Y:S06]  /*1830*/  @!P0 BRA `(.L_x_55) ;  /* 0x0000000000348947 */ /* 0x000fec0003800000 */
[----:B------:R-:W-:-:S13]  /*1840*/  FSETP.GTU.FTZ.AND P0, PT, |R0|, +INF , PT ;  /* 0x7f8000000000780b */ /* 0x000fda0003f1c200 */
[----:B------:R-:W-:Y:S01]  /*1850*/  @P0 FADD.FTZ R11, R0, 1 ;  /* 0x3f800000000b0421 */ /* 0x000fe20000010000 */
[----:B------:R-:W-:Y:S06]  /*1860*/  @P0 BRA `(.L_x_55) ;  /* 0x0000000000280947 */ /* 0x000fec0003800000 */
[----:B------:R-:W-:-:S13]  /*1870*/  FSETP.NEU.FTZ.AND P0, PT, |R0|, +INF , PT ;  /* 0x7f8000000000780b */ /* 0x000fda0003f1d200 */
[----:B------:R-:W-:-:S04]  /*1880*/  @P0 FFMA R16, R0, 1.84467440737095516160e+19, RZ ;  /* 0x5f80000000100823 */ /* 0x000fc800000000ff */
[----:B------:R-:W0:Y:S02]  /*1890*/  @P0 MUFU.RSQ R15, R16 ;  /* 0x00000010000f0308 */ /* 0x000e240000001400 */
[----:B0-----:R-:W-:Y:S01]  /*18a0*/  @P0 FMUL.FTZ R9, R16, R15 ;  /* 0x0000000f10090220 */ /* 0x001fe20000410000 */
[----:B------:R-:W-:-:S03]  /*18b0*/  @P0 FMUL.FTZ R14, R15, 0.5 ;  /* 0x3f0000000f0e0820 */ /* 0x000fc60000410000 */
[----:B------:R-:W-:-:S04]  /*18c0*/  @P0 FADD.FTZ R11, -R9, -RZ ;  /* 0x800000ff090b0221 */ /* 0x000fc80000010100 */
[----:B------:R-:W-:Y:S01]  /*18d0*/  @P0 FFMA R18, R9, R11, R16 ;  /* 0x0000000b09120223 */ /* 0x000fe20000000010 */
[----:B------:R-:W-:-:S03]  /*18e0*/  @!P0 MOV R11, R0 ;  /* 0x00000000000b8202 */ /* 0x000fc60000000f00 */
[----:B------:R-:W-:-:S04]  /*18f0*/  @P0 FFMA R14, R18, R14, R9 ;  /* 0x0000000e120e0223 */ /* 0x000fc80000000009 */
[----:B------:R-:W-:-:S07]  /*1900*/  @P0 FMUL.FTZ R11, R14, 2.3283064365386962891e-10 ;  /* 0x2f8000000e0b0820 */ /* 0x000fce0000410000 */
.L_x_55:
[----:B------:R-:W-:-:S04]  /*1910*/  HFMA2 R9, -RZ, RZ, 0, 0 ;  /* 0x00000000ff097431 */ /* 0x000fc800000001ff */
[----:B------:R-:W-:Y:S05]  /*1920*/  RET.REL.NODEC R8 `(_Z17update_velocitiesP6float4P6float2i) ;  /* 0xffffffe408b47950 */ /* 0x000fea0003c3ffff */
        .weak           $__internal_1_$__cuda_sm3x_div_rn_noftz_f32_slowpath
        .type           $__internal_1_$__cuda_sm3x_div_rn_noftz_f32_slowpath,@function
        .size           $__internal_1_$__cuda_sm3x_div_rn_noftz_f32_slowpath,(.L_x_69 - $__internal_1_$__cuda_sm3x_div_rn_noftz_f32_slowpath)
$__internal_1_$__cuda_sm3x_div_rn_noftz_f32_slowpath:
[----:B------:R-:W-:Y:S01]  /*1930*/  SHF.R.U32.HI R10, RZ, 0x17, R14 ;  /* 0x00000017ff0a7819 */ /* 0x000fe2000001160e */
[----:B------:R-:W-:Y:S01]  /*1940*/  BSSY.RECONVERGENT B0, `(.L_x_56) ;  /* 0x0000062000007945 */ /* 0x000fe20003800200 */
[----:B------:R-:W-:Y:S02]  /*1950*/  SHF.R.U32.HI R21, RZ, 0x17, R0 ;  /* 0x00000017ff157819 */ /* 0x000fe40000011600 */
[----:B------:R-:W-:Y:S02]  /*1960*/  LOP3.LUT R10, R10, 0xff, RZ, 0xc0, !PT ;  /* 0x000000ff0a0a7812 */ /* 0x000fe400078ec0ff */
[----:B------:R-:W-:Y:S02]  /*1970*/  LOP3.LUT R21, R21, 0xff, RZ, 0xc0, !PT ;  /* 0x000000ff15157812 */ /* 0x000fe400078ec0ff */
[----:B------:R-:W-:Y:S02]  /*1980*/  IADD3 R9, PT, PT, R10, -0x1, RZ ;  /* 0xffffffff0a097810 */ /* 0x000fe40007ffe0ff */
[----:B------:R-:W-:-:S02]  /*1990*/  IADD3 R11, PT, PT, R21, -0x1, RZ ;  /* 0xffffffff150b7810 */ /* 0x000fc40007ffe0ff */
[----:B------:R-:W-:-:S04]  /*19a0*/  ISETP.GT.U32.AND P0, PT, R9, 0xfd, PT ;  /* 0x000000fd0900780c */ /* 0x000fc80003f04070 */
[----:B------:R-:W-:-:S13]  /*19b0*/  ISETP.GT.U32.OR P0, PT, R11, 0xfd, P0 ;  /* 0x000000fd0b00780c */ /* 0x000fda0000704470 */
[----:B------:R-:W-:Y:S01]  /*19c0*/  @!P0 MOV R16, RZ ;  /* 0x000000ff00108202 */ /* 0x000fe20000000f00 */
[----:B------:R-:W-:Y:S06]  /*19d0*/  @!P0 BRA `(.L_x_57) ;  /* 0x00000000005c8947 */ /* 0x000fec0003800000 */
[----:B------:R-:W-:Y:S02]  /*19e0*/  FSETP.GTU.FTZ.AND P0, PT, |R0|, +INF , PT ;  /* 0x7f8000000000780b */ /* 0x000fe40003f1c200 */
[----:B------:R-:W-:-:S04]  /*19f0*/  FSETP.GTU.FTZ.AND P1, PT, |R14|, +INF , PT ;  /* 0x7f8000000e00780b */ /* 0x000fc80003f3c200 */
[----:B------:R-:W-:-:S13]  /*1a00*/  PLOP3.LUT P0, PT, P0, P1, PT, 0xf8, 0x8f ;  /* 0x00000000008f781c */ /* 0x000fda0000703f70 */
[----:B------:R-:W-:Y:S05]  /*1a10*/  @P0 BRA `(.L_x_58) ;  /* 0x00000004004c0947 */ /* 0x000fea0003800000 */
[----:B------:R-:W-:-:S13]  /*1a20*/  LOP3.LUT P0, RZ, R14, 0x7fffffff, R0, 0xc8, !PT ;  /* 0x7fffffff0eff7812 */ /* 0x000fda000780c800 */
[----:B------:R-:W-:Y:S05]  /*1a30*/  @!P0 BRA `(.L_x_59) ;  /* 0x00000004003c8947 */ /* 0x000fea0003800000 */
[----:B------:R-:W-:Y:S02]  /*1a40*/  FSETP.NEU.FTZ.AND P2, PT, |R0|, +INF , PT ;  /* 0x7f8000000000780b */ /* 0x000fe40003f5d200 */
[----:B------:R-:W-:Y:S02]  /*1a50*/  FSETP.NEU.FTZ.AND P1, PT, |R14|, +INF , PT ;  /* 0x7f8000000e00780b */ /* 0x000fe40003f3d200 */
[----:B------:R-:W-:-:S11]  /*1a60*/  FSETP.NEU.FTZ.AND P0, PT, |R0|, +INF , PT ;  /* 0x7f8000000000780b */ /* 0x000fd60003f1d200 */
[----:B------:R-:W-:Y:S05]  /*1a70*/  @!P1 BRA !P2, `(.L_x_59) ;  /* 0x00000004002c9947 */ /* 0x000fea0005000000 */
[----:B------:R-:W-:-:S04]  /*1a80*/  LOP3.LUT P2, RZ, R0, 0x7fffffff, RZ, 0xc0, !PT ;  /* 0x7fffffff00ff7812 */ /* 0x000fc8000784c0ff */
[----:B------:R-:W-:-:S13]  /*1a90*/  PLOP3.LUT P1, PT, P1, P2, PT, 0x2f, 0xf2 ;  /* 0x0000000000f2781c */ /* 0x000fda0000f24577 */
[----:B------:R-:W-:Y:S05]  /*1aa0*/  @P1 BRA `(.L_x_60) ;  /* 0x0000000400181947 */ /* 0x000fea0003800000 */
[----:B------:R-:W-:-:S04]  /*1ab0*/  LOP3.LUT P1, RZ, R14, 0x7fffffff, RZ, 0xc0, !PT ;  /* 0x7fffffff0eff7812 */ /* 0x000fc8000782c0ff */
[----:B------:R-:W-:-:S13]  /*1ac0*/  PLOP3.LUT P0, PT, P0, P1, PT, 0x2f, 0xf2 ;  /* 0x0000000000f2781c */ /* 0x000fda0000702577 */
[----:B------:R-:W-:Y:S05]  /*1ad0*/  @P0 BRA `(.L_x_61) ;  /* 0x0000000400000947 */ /* 0x000fea0003800000 */
[----:B------:R-:W-:Y:S02]  /*1ae0*/  ISETP.GE.AND P0, PT, R11, RZ, PT ;  /* 0x000000ff0b00720c */ /* 0x000fe40003f06270 */
[----:B------:R-:W-:-:S11]  /*1af0*/  ISETP.GE.AND P1, PT, R9, RZ, PT ;  /* 0x000000ff0900720c */ /* 0x000fd60003f26270 */
[----:B------:R-:W-:Y:S01]  /*1b00*/  @P0 MOV R16, RZ ;  /* 0x000000ff00100202 */ /* 0x000fe20000000f00 */
[----:B------:R-:W-:Y:S01]  /*1b10*/  @!P0 FFMA R0, R0, 1.84467440737095516160e+19, RZ ;  /* 0x5f80000000008823 */ /* 0x000fe200000000ff */
[----:B------:R-:W-:Y:S01]  /*1b20*/  @!P0 MOV R16, 0xffffffc0 ;  /* 0xffffffc000108802 */ /* 0x000fe20000000f00 */
[----:B------:R-:W-:-:S03]  /*1b30*/  @!P1 FFMA R14, R14, 1.84467440737095516160e+19, RZ ;  /* 0x5f8000000e0e9823 */ /* 0x000fc600000000ff */
[----:B------:R-:W-:-:S07]  /*1b40*/  @!P1 IADD3 R16, PT, PT, R16, 0x40, RZ ;  /* 0x0000004010109810 */ /* 0x000fce0007ffe0ff */
.L_x_57:
[----:B------:R-:W-:Y:S01]  /*1b50*/  LEA R9, R10, 0xc0800000, 0x17 ;  /* 0xc08000000a097811 */ /* 0x000fe200078eb8ff */
[----:B------:R-:W-:Y:S01]  /*1b60*/  BSSY.RECONVERGENT B1, `(.L_x_62) ;  /* 0x0000036000017945 */ /* 0x000fe20003800200 */
[----:B------:R-:W-:Y:S02]  /*1b70*/  IADD3 R21, PT, PT, R21, -0x7f, RZ ;  /* 0xffffff8115157810 */ /* 0x000fe40007ffe0ff */
[----:B------:R-:W-:-:S03]  /*1b80*/  IADD3 R18, PT, PT, -R9, R14, RZ ;  /* 0x0000000e09127210 */ /* 0x000fc60007ffe1ff */
[----:B------:R-:W-:Y:S01]  /*1b90*/  IMAD R0, R21, -0x800000, R0 ;  /* 0xff80000015007824 */ /* 0x000fe200078e0200 */
[----:B------:R-:W0:Y:S01]  /*1ba0*/  MUFU.RCP R14, R18 ;  /* 0x00000012000e7308 */ /* 0x000e220000001000 */
[----:B------:R-:W-:-:S04]  /*1bb0*/  FADD.FTZ R11, -R18, -RZ ;  /* 0x800000ff120b7221 */ /* 0x000fc80000010100 */
[----:B0-----:R-:W-:-:S04]  /*1bc0*/  FFMA R9, R14, R11, 1 ;  /* 0x3f8000000e097423 */ /* 0x001fc8000000000b */
[----:B------:R-:W-:-:S04]  /*1bd0*/  FFMA R9, R14, R9, R14 ;  /* 0x000000090e097223 */ /* 0x000fc8000000000e */
[----:B------:R-:W-:-:S04]  /*1be0*/  FFMA R14, R0, R9, RZ ;  /* 0x00000009000e7223 */ /* 0x000fc800000000ff */
[----:B------:R-:W-:-:S04]  /*1bf0*/  FFMA R15, R11, R14, R0 ;  /* 0x0000000e0b0f7223 */ /* 0x000fc80000000000 */
[----:B------:R-:W-:Y:S01]  /*1c00*/  FFMA R14, R9, R15, R14 ;  /* 0x0000000f090e7223 */ /* 0x000fe2000000000e */
[----:B------:R-:W-:-:S03]  /*1c10*/  IADD3 R15, PT, PT, R21, 0x7f, -R10 ;  /* 0x0000007f150f7810 */ /* 0x000fc60007ffe80a */
[----:B------:R-:W-:Y:S01]  /*1c20*/  FFMA R11, R11, R14, R0 ;  /* 0x0000000e0b0b7223 */ /* 0x000fe20000000000 */
[----:B------:R-:W-:-:S03]  /*1c30*/  IADD3 R15, PT, PT, R15, R16, RZ ;  /* 0x000000100f0f7210 */ /* 0x000fc60007ffe0ff */
[----:B------:R-:W-:-:S05]  /*1c40*/  FFMA R0, R9, R11, R14 ;  /* 0x0000000b09007223 */ /* 0x000fca000000000e */
[----:B------:R-:W-:-:S04]  /*1c50*/  SHF.R.U32.HI R10, RZ, 0x17, R0 ;  /* 0x00000017ff0a7819 */ /* 0x000fc80000011600 */
[----:B------:R-:W-:-:S04]  /*1c60*/  LOP3.LUT R10, R10, 0xff, RZ, 0xc0, !PT ;  /* 0x000000ff0a0a7812 */ /* 0x000fc800078ec0ff */
[----:B------:R-:W-:-:S04]  /*1c70*/  IADD3 R10, PT, PT, R10, R15, RZ ;  /* 0x0000000f0a0a7210 */ /* 0x000fc80007ffe0ff */
[----:B------:R-:W-:-:S04]  /*1c80*/  IADD3 R16, PT, PT, R10, -0x1, RZ ;  /* 0xffffffff0a107810 */ /* 0x000fc80007ffe0ff */
[----:B------:R-:W-:-:S13]  /*1c90*/  ISETP.GE.U32.AND P0, PT, R16, 0xfe, PT ;  /* 0x000000fe1000780c */ /* 0x000fda0003f06070 */
[----:B------:R-:W-:Y:S05]  /*1ca0*/  @!P0 BRA `(.L_x_63) ;  /* 0x0000000000808947 */ /* 0x000fea0003800000 */
[----:B------:R-:W-:-:S13]  /*1cb0*/  ISETP.GT.AND P0, PT, R10, 0xfe, PT ;  /* 0x000000fe0a00780c */ /* 0x000fda0003f04270 */
[----:B------:R-:W-:Y:S05]  /*1cc0*/  @P0 BRA `(.L_x_64) ;  /* 0x00000000006c0947 */ /* 0x000fea0003800000 */
[----:B------:R-:W-:-:S13]  /*1cd0*/  ISETP.GE.AND P0, PT, R10, 0x1, PT ;  /* 0x000000010a00780c */ /* 0x000fda0003f06270 */
[----:B------:R-:W-:Y:S05]  /*1ce0*/  @P0 BRA `(.L_x_65) ;  /* 0x0000000000740947 */ /* 0x000fea0003800000 */
[----:B------:R-:W-:Y:S02]  /*1cf0*/  ISETP.GE.AND P0, PT, R10, -0x18, PT ;  /* 0xffffffe80a00780c */ /* 0x000fe40003f06270 */
[----:B------:R-:W-:-:S11]  /*1d00*/  LOP3.LUT R0, R0, 0x80000000, RZ, 0xc0, !PT ;  /* 0x8000000000007812 */ /* 0x000fd600078ec0ff */
[----:B------:R-:W-:Y:S05]  /*1d10*/  @!P0 BRA `(.L_x_65) ;  /* 0x0000000000688947 */ /* 0x000fea0003800000 */
[CCC-:B------:R-:W-:Y:S01]  /*1d20*/  FFMA.RZ R15, R9.reuse, R11.reuse, R14.reuse ;  /* 0x0000000b090f7223 */ /* 0x1c0fe2000000c00e */
[CCC-:B------:R-:W-:Y:S01]  /*1d30*/  FFMA.RP R16, R9.reuse, R11.reuse, R14.reuse ;  /* 0x0000000b09107223 */ /* 0x1c0fe2000000800e */
[----:B------:R-:W-:Y:S01]  /*1d40*/  FFMA.RM R11, R9, R11, R14 ;  /* 0x0000000b090b7223 */ /* 0x000fe2000000400e */
[C---:B------:R-:W-:Y:S02]  /*1d50*/  IADD3 R9, PT, PT, R10.reuse, 0x20, RZ ;  /* 0x000000200a097810 */ /* 0x040fe40007ffe0ff */
[----:B------:R-:W-:Y:S02]  /*1d60*/  LOP3.LUT R15, R15, 0x7fffff, RZ, 0xc0, !PT ;  /* 0x007fffff0f0f7812 */ /* 0x000fe400078ec0ff */
[C---:B------:R-:W-:Y:S02]  /*1d70*/  ISETP.NE.AND P2, PT, R10.reuse, RZ, PT ;  /* 0x000000ff0a00720c */ /* 0x040fe40003f45270 */
[----:B------:R-:W-:Y:S02]  /*1d80*/  LOP3.LUT R14, R15, 0x800000, RZ, 0xfc, !PT ;  /* 0x008000000f0e7812 */ /* 0x000fe400078efcff */
[----:B------:R-:W-:-:S02]  /*1d90*/  ISETP.NE.AND P1, PT, R10, RZ, PT ;  /* 0x000000ff0a00720c */ /* 0x000fc40003f25270 */
[----:B------:R-:W-:Y:S02]  /*1da0*/  IADD3 R10, PT, PT, -R10, RZ, RZ ;  /* 0x000000ff0a0a7210 */ /* 0x000fe40007ffe1ff */
[----:B------:R-:W-:Y:S02]  /*1db0*/  SHF.L.U32 R9, R14, R9, RZ ;  /* 0x000000090e097219 */ /* 0x000fe400000006ff */
[----:B------:R-:W-:Y:S02]  /*1dc0*/  FSETP.NEU.FTZ.AND P0, PT, R16, R11, PT ;  /* 0x0000000b1000720b */ /* 0x000fe40003f1d000 */
[----:B------:R-:W-:Y:S02]  /*1dd0*/  SEL R11, R10, RZ, P2 ;  /* 0x000000ff0a0b7207 */ /* 0x000fe40001000000 */
[----:B------:R-:W-:Y:S02]  /*1de0*/  ISETP.NE.AND P1, PT, R9, RZ, P1 ;  /* 0x000000ff0900720c */ /* 0x000fe40000f25270 */
[----:B------:R-:W-:-:S02]  /*1df0*/  SHF.R.U32.HI R14, RZ, R11, R14 ;  /* 0x0000000bff0e7219 */ /* 0x000fc4000001160e */
[----:B------:R-:W-:Y:S02]  /*1e00*/  PLOP3.LUT P0, PT, P0, P1, PT, 0xf8, 0x8f ;  /* 0x00000000008f781c */ /* 0x000fe40000703f70 */
[----:B------:R-:W-:Y:S02]  /*1e10*/  SHF.R.U32.HI R10, RZ, 0x1, R14 ;  /* 0x00000001ff0a7819 */ /* 0x000fe4000001160e */
[----:B------:R-:W-:-:S04]  /*1e20*/  SEL R9, RZ, 0x1, !P0 ;  /* 0x00000001ff097807 */ /* 0x000fc80004000000 */
[----:B------:R-:W-:-:S04]  /*1e30*/  LOP3.LUT R9, R9, 0x1, R10, 0xf8, !PT ;  /* 0x0000000109097812 */ /* 0x000fc800078ef80a */
[----:B------:R-:W-:-:S04]  /*1e40*/  LOP3.LUT R9, R9, R14, RZ, 0xc0, !PT ;  /* 0x0000000e09097212 */ /* 0x000fc800078ec0ff */
[----:B------:R-:W-:-:S04]  /*1e50*/  IADD3 R9, PT, PT, R10, R9, RZ ;  /* 0x000000090a097210 */ /* 0x000fc80007ffe0ff */
[----:B------:R-:W-:Y:S01]  /*1e60*/  LOP3.LUT R0, R9, R0, RZ, 0xfc, !PT ;  /* 0x0000000009007212 */ /* 0x000fe200078efcff */
[----:B------:R-:W-:Y:S06]  /*1e70*/  BRA `(.L_x_65) ;  /* 0x0000000000107947 */ /* 0x000fec0003800000 */
.L_x_64:
[----:B------:R-:W-:-:S04]  /*1e80*/  LOP3.LUT R0, R0, 0x80000000, RZ, 0xc0, !PT ;  /* 0x8000000000007812 */ /* 0x000fc800078ec0ff */
[----:B------:R-:W-:Y:S01]  /*1e90*/  LOP3.LUT R0, R0, 0x7f800000, RZ, 0xfc, !PT ;  /* 0x7f80000000007812 */ /* 0x000fe200078efcff */
[----:B------:R-:W-:Y:S06]  /*1ea0*/  BRA `(.L_x_65) ;  /* 0x0000000000047947 */ /* 0x000fec0003800000 */
.L_x_63:
[----:B------:R-:W-:-:S07]  /*1eb0*/  LEA R0, R15, R0, 0x17 ;  /* 0x000000000f007211 */ /* 0x000fce00078eb8ff */
.L_x_65:
[----:B------:R-:W-:Y:S05]  /*1ec0*/  BSYNC.RECONVERGENT B1 ;  /* 0x0000000000017941 */ /* 0x000fea0003800200 */
.L_x_62:
[----:B------:R-:W-:Y:S05]  /*1ed0*/  BRA `(.L_x_66) ;  /* 0x0000000000207947 */ /* 0x000fea0003800000 */
.L_x_61:
[----:B------:R-:W-:-:S04]  /*1ee0*/  LOP3.LUT R0, R14, 0x80000000, R0, 0x48, !PT ;  /* 0x800000000e007812 */ /* 0x000fc800078e4800 */
[----:B------:R-:W-:Y:S01]  /*1ef0*/  LOP3.LUT R0, R0, 0x7f800000, RZ, 0xfc, !PT ;  /* 0x7f80000000007812 */ /* 0x000fe200078efcff */
[----:B------:R-:W-:Y:S06]  /*1f00*/  BRA `(.L_x_66) ;  /* 0x0000000000147947 */ /* 0x000fec0003800000 */
.L_x_60:
[----:B------:R-:W-:Y:S01]  /*1f10*/  LOP3.LUT R0, R14, 0x80000000, R0, 0x48, !PT ;  /* 0x800000000e007812 */ /* 0x000fe200078e4800 */
[----:B------:R-:W-:Y:S06]  /*1f20*/  BRA `(.L_x_66) ;  /* 0x00000000000c7947 */ /* 0x000fec0003800000 */
.L_x_59:
[----:B------:R-:W0:Y:S01]  /*1f30*/  MUFU.RSQ R0, -QNAN ;  /* 0xffc0000000007908 */ /* 0x000e220000001400 */
[----:B------:R-:W-:Y:S05]  /*1f40*/  BRA `(.L_x_66) ;  /* 0x0000000000047947 */ /* 0x000fea0003800000 */
.L_x_58:
[----:B------:R-:W-:-:S07]  /*1f50*/  FADD.FTZ R0, R0, R14 ;  /* 0x0000000e00007221 */ /* 0x000fce0000010000 */
.L_x_66:
[----:B------:R-:W-:Y:S05]  /*1f60*/  BSYNC.RECONVERGENT B0 ;  /* 0x0000000000007941 */ /* 0x000fea0003800200 */
.L_x_56:
[----:B------:R-:W-:-:S04]  /*1f70*/  HFMA2 R9, -RZ, RZ, 0, 0 ;  /* 0x00000000ff097431 */ /* 0x000fc800000001ff */
[----:B0-----:R-:W-:Y:S05]  /*1f80*/  RET.REL.NODEC R8 `(_Z17update_velocitiesP6float4P6float2i) ;  /* 0xffffffe0081c7950 */ /* 0x001fea0003c3ffff */
.L_x_67:
        /* <DEDUP_REMOVED lines=15> */
.L_x_69:


//--------------------- .nv.shared.reserved.0     --------------------------
	.section	.nv.shared.reserved.0,"aw",@nobits
	.weak		__nv_reservedSMEM_offset_0_alias
	.size		__nv_reservedSMEM_offset_0_alias, 0, 64
	.other		__nv_reservedSMEM_offset_0_alias,@"STO_CUDA_RESERVED_SHARED STV_DEFAULT"
__nv_reservedSMEM_offset_0_alias:
	.zero		0
	.zero		64


//--------------------- .nv.shared._Z17update_velocitiesP6float4P6float2i --------------------------
	.section	.nv.shared._Z17update_velocitiesP6float4P6float2i,"aw",@nobits
	.sectionflags	@""
	.align	16
.nv.shared._Z17update_velocitiesP6float4P6float2i:
	.zero		9216


//--------------------- .nv.constant0._Z16update_positionsP6float4P6float2i --------------------------
	.section	.nv.constant0._Z16update_positionsP6float4P6float2i,"a",@progbits
	.sectionflags	@""
	.align	4
.nv.constant0._Z16update_positionsP6float4P6float2i:
	.zero		916


//--------------------- .nv.constant0._Z17update_velocitiesP6float4P6float2i --------------------------
	.section	.nv.constant0._Z17update_velocitiesP6float4P6float2i,"a",@progbits
	.sectionflags	@""
	.align	4
.nv.constant0._Z17update_velocitiesP6float4P6float2i:
	.zero		916


//--------------------- SYMBOLS --------------------------

	.type		.nv.reservedSmem.offset0,@object
	.size		.nv.reservedSmem.offset0,0x4
	.type		.nv.reservedSmem.cap,@object
	.size		.nv.reservedSmem.cap,0x4
